//
// Generated by NVIDIA NVVM Compiler
//
// Compiler Build ID: CL-36424714
// Cuda compilation tools, release 13.0, V13.0.88
// Based on NVVM 20.0.0
//

.version 9.0
.target sm_100
.address_size 64

	// .globl	add_constant

.visible .entry add_constant(
	.param .u64 .ptr .align 1 add_constant_param_0,
	.param .u32 add_constant_param_1
)
{
	.reg .pred 	%p<2>;
	.reg .b32 	%r<6>;
	.reg .b32 	%f<3>;
	.reg .b64 	%rd<5>;

	ld.param.u64 	%rd1, [add_constant_param_0];
	ld.param.u32 	%r2, [add_constant_param_1];
	mov.u32 	%r3, %ntid.x;
	mov.u32 	%r4, %ctaid.x;
	mov.u32 	%r5, %tid.x;
	mad.lo.s32 	%r1, %r3, %r4, %r5;
	setp.ge.s32 	%p1, %r1, %r2;
	@%p1 bra 	$L__BB0_2;
	cvta.to.global.u64 	%rd2, %rd1;
	mul.wide.s32 	%rd3, %r1, 4;
	add.s64 	%rd4, %rd2, %rd3;
	ld.global.f32 	%f1, [%rd4];
	add.f32 	%f2, %f1, 0f41200000;
	st.global.f32 	[%rd4], %f2;
$L__BB0_2:
	ret;

}


// ===== COMPILED SASS (sm_100) =====

	.target	sm_100

	.elftype	@"ET_EXEC"


//--------------------- .note.nv.tkinfo           --------------------------
	.section	.note.nv.tkinfo,"",@"SHT_NOTE"
	.sectionflags	@"SHF_NOTE_NV_TKINFO"
	.tkinfo
        /*0018*/ 	.word	0x00000002
        /*0030*/ 	.string	""
        /*0030*/ 	.string	"ptxas"
        /*0030*/ 	.string	"Cuda compilation tools, release 13.0, V13.0.88"
        /*0030*/ 	.string	"Build cuda_13.0.r13.0/compiler.36424714_0"
        /*0030*/ 	.string	"-arch sm_100 -m 64 "



//--------------------- .note.nv.cuinfo           --------------------------
	.section	.note.nv.cuinfo,"",@"SHT_NOTE"
	.sectionflags	@"SHF_NOTE_NV_CUINFO"
        /*0018*/ 	.short	0x0002
        /*001a*/ 	.short	0x0064
        /*001c*/ 	.short	0x0082
	.zero		2


//--------------------- .nv.info                  --------------------------
	.section	.nv.info,"",@"SHT_CUDA_INFO"
	.align	4


	//----- nvinfo : EIATTR_REGCOUNT
	.align		4
        /*0000*/ 	.byte	0x04, 0x2f
        /*0002*/ 	.short	(.L_1 - .L_0)
	.align		4
.L_0:
        /*0004*/ 	.word	index@(add_constant)
        /*0008*/ 	.word	0x00000008


	//----- nvinfo : EIATTR_FRAME_SIZE
	.align		4
.L_1:
        /*000c*/ 	.byte	0x04, 0x11
        /*000e*/ 	.short	(.L_3 - .L_2)
	.align		4
.L_2:
        /*0010*/ 	.word	index@(add_constant)
        /*0014*/ 	.word	0x00000000


	//----- nvinfo : EIATTR_MIN_STACK_SIZE
	.align		4
.L_3:
        /*0018*/ 	.byte	0x04, 0x12
        /*001a*/ 	.short	(.L_5 - .L_4)
	.align		4
.L_4:
        /*001c*/ 	.word	index@(add_constant)
        /*0020*/ 	.word	0x00000000
.L_5:


//--------------------- .nv.compat                --------------------------
	.section	.nv.compat,"",@"SHT_CUDA_COMPAT_INFO"
	.align	4
        /*0000*/ 	.byte	0x02, 0x09, 0x00, 0x00, 0x02, 0x02, 0x01, 0x00, 0x02, 0x05, 0x05, 0x00, 0x03, 0x07, 0x01, 0x01
        /*0010*/ 	.byte	0x02, 0x03, 0x00, 0x00, 0x02, 0x06, 0x01, 0x00, 0x04, 0x0b, 0x08, 0x00, 0x09, 0x00, 0x00, 0x00
        /*0020*/ 	.byte	0x00, 0x00, 0x00, 0x00


//--------------------- .nv.info.add_constant     --------------------------
	.section	.nv.info.add_constant,"",@"SHT_CUDA_INFO"
	.sectionflags	@""
	.align	4


	//----- nvinfo : EIATTR_CUDA_API_VERSION
	.align		4
        /*0000*/ 	.byte	0x04, 0x37
        /*0002*/ 	.short	(.L_7 - .L_6)
.L_6:
        /*0004*/ 	.word	0x00000082


	//----- nvinfo : EIATTR_KPARAM_INFO
	.align		4
.L_7:
        /*0008*/ 	.byte	0x04, 0x17
        /*000a*/ 	.short	(.L_9 - .L_8)
.L_8:
        /*000c*/ 	.word	0x00000000
        /*0010*/ 	.short	0x0001
        /*0012*/ 	.short	0x0008
        /*0014*/ 	.byte	0x00, 0xf0, 0x11, 0x00


	//----- nvinfo : EIATTR_KPARAM_INFO
	.align		4
.L_9:
        /*0018*/ 	.byte	0x04, 0x17
        /*001a*/ 	.short	(.L_11 - .L_10)
.L_10:
        /*001c*/ 	.word	0x00000000
        /*0020*/ 	.short	0x0000
        /*0022*/ 	.short	0x0000
        /*0024*/ 	.byte	0x00, 0xf5, 0x21, 0x00


	//----- nvinfo : EIATTR_SPARSE_MMA_MASK
	.align		4
.L_11:
        /*0028*/ 	.byte	0x03, 0x50
        /*002a*/ 	.short	0x0000


	//----- nvinfo : EIATTR_MAXREG_COUNT
	.align		4
        /*002c*/ 	.byte	0x03, 0x1b
        /*002e*/ 	.short	0x00ff


	//----- nvinfo : EIATTR_MERCURY_ISA_VERSION
	.align		4
        /*0030*/ 	.byte	0x03, 0x5f
        /*0032*/ 	.short	0x0101


	//----- nvinfo : EIATTR_VRC_CTA_INIT_COUNT
	.align		4
        /*0034*/ 	.byte	0x02, 0x4a
	.zero		1
	.zero		1


	//----- nvinfo : EIATTR_EXIT_INSTR_OFFSETS
	.align		4
        /*0038*/ 	.byte	0x04, 0x1c
        /*003a*/ 	.short	(.L_13 - .L_12)


	//   ....[0]....
.L_12:
        /*003c*/ 	.word	0x00000070


	//   ....[1]....
        /*0040*/ 	.word	0x000000e0


	//----- nvinfo : EIATTR_CBANK_PARAM_SIZE
	.align		4
.L_13:
        /*0044*/ 	.byte	0x03, 0x19
        /*0046*/ 	.short	0x000c


	//----- nvinfo : EIATTR_PARAM_CBANK
	.align		4
        /*0048*/ 	.byte	0x04, 0x0a
        /*004a*/ 	.short	(.L_15 - .L_14)
	.align		4
.L_14:
        /*004c*/ 	.word	index@(.nv.constant0.add_constant)
        /*0050*/ 	.short	0x0380
        /*0052*/ 	.short	0x000c


	//----- nvinfo : EIATTR_SW_WAR
	.align		4
.L_15:
        /*0054*/ 	.byte	0x04, 0x36
        /*0056*/ 	.short	(.L_17 - .L_16)
.L_16:
        /*0058*/ 	.word	0x00000008
.L_17:


//--------------------- .nv.callgraph             --------------------------
	.section	.nv.callgraph,"",@"SHT_CUDA_CALLGRAPH"
	.align	4
	.sectionentsize	8
	.align		4
        /*0000*/ 	.word	0x00000000
	.align		4
        /*0004*/ 	.word	0xffffffff
	.align		4
        /*0008*/ 	.word	0x00000000
	.align		4
        /*000c*/ 	.word	0xfffffffe
	.align		4
        /*0010*/ 	.word	0x00000000
	.align		4
        /*0014*/ 	.word	0xfffffffd
	.align		4
        /*0018*/ 	.word	0x00000000
	.align		4
        /*001c*/ 	.word	0xfffffffc


//--------------------- .text.add_constant        --------------------------
	.section	.text.add_constant,"ax",@progbits
	.align	128
        .global         add_constant
        .type           add_constant,@function
        .size           add_constant,(.L_x_1 - add_constant)
        .other          add_constant,@"STO_CUDA_ENTRY STV_DEFAULT"
add_constant:
.text.add_constant:
[----:B------:R-:W-:Y:S01]  /*0000*/  LDC R1, c[0x0][0x37c] ;  /* 0x0000df00ff017b82 */ /* 0x000fe20000000800 */
[----:B------:R-:W0:Y:S01]  /*0010*/  S2R R5, SR_CTAID.X ;  /* 0x0000000000057919 */ /* 0x000e220000002500 */
[----:B------:R-:W0:Y:S01]  /*0020*/  LDCU UR4, c[0x0][0x360] ;  /* 0x00006c00ff0477ac */ /* 0x000e220008000800 */
[----:B------:R-:W0:Y:S01]  /*0030*/  S2R R0, SR_TID.X ;  /* 0x0000000000007919 */ /* 0x000e220000002100 */
[----:B------:R-:W1:Y:S01]  /*0040*/  LDCU UR5, c[0x0][0x388] ;  /* 0x00007100ff0577ac */ /* 0x000e620008000800 */
[----:B0-----:R-:W-:-:S05]  /*0050*/  IMAD R5, R5, UR4, R0 ;  /* 0x0000000405057c24 */ /* 0x001fca000f8e0200 */
[----:B-1----:R-:W-:-:S13]  /*0060*/  ISETP.GE.AND P0, PT, R5, UR5, PT ;  /* 0x0000000505007c0c */ /* 0x002fda000bf06270 */
[----:B------:R-:W-:Y:S05]  /*0070*/  @P0 EXIT ;  /* 0x000000000000094d */ /* 0x000fea0003800000 */
[----:B------:R-:W0:Y:S01]  /*0080*/  LDC.64 R2, c[0x0][0x380] ;  /* 0x0000e000ff027b82 */ /* 0x000e220000000a00 */
[----:B------:R-:W1:Y:S01]  /*0090*/  LDCU.64 UR4, c[0x0][0x358] ;  /* 0x00006b00ff0477ac */ /* 0x000e620008000a00 */
[----:B0-----:R-:W-:-:S05]  /*00a0*/  IMAD.WIDE R2, R5, 0x4, R2 ;  /* 0x0000000405027825 */ /* 0x001fca00078e0202 */
[----:B-1----:R-:W2:Y:S02]  /*00b0*/  LDG.E R0, desc[UR4][R2.64] ;  /* 0x0000000402007981 */ /* 0x002ea4000c1e1900 */
[----:B--2---:R-:W-:-:S05]  /*00c0*/  FADD R5, R0, 10 ;  /* 0x4120000000057421 */ /* 0x004fca0000000000 */
[----:B------:R-:W-:Y:S01]  /*00d0*/  STG.E desc[UR4][R2.64], R5 ;  /* 0x0000000502007986 */ /* 0x000fe2000c101904 */
[----:B------:R-:W-:Y:S05]  /*00e0*/  EXIT ;  /* 0x000000000000794d */ /* 0x000fea0003800000 */
.L_x_0:
[----:B------:R-:W-:-:S00]  /*00f0*/  BRA `(.L_x_0) ;  /* 0xfffffffc00fc7947 */ /* 0x000fc0000383ffff */
[----:B------:R-:W-:-:S00]  /*0100*/  NOP ;  /* 0x0000000000007918 */ /* 0x000fc00000000000 */
[----:B------:R-:W-:-:S00]  /*0110*/  NOP ;  /* 0x0000000000007918 */ /* 0x000fc00000000000 */
[----:B------:R-:W-:-:S00]  /*0120*/  NOP ;  /* 0x0000000000007918 */ /* 0x000fc00000000000 */
[----:B------:R-:W-:-:S00]  /*0130*/  NOP ;  /* 0x0000000000007918 */ /* 0x000fc00000000000 */
[----:B------:R-:W-:-:S00]  /*0140*/  NOP ;  /* 0x0000000000007918 */ /* 0x000fc00000000000 */
[----:B------:R-:W-:-:S00]  /*0150*/  NOP ;  /* 0x0000000000007918 */ /* 0x000fc00000000000 */
[----:B------:R-:W-:-:S00]  /*0160*/  NOP ;  /* 0x0000000000007918 */ /* 0x000fc00000000000 */
[----:B------:R-:W-:-:S00]  /*0170*/  NOP ;  /* 0x0000000000007918 */ /* 0x000fc00000000000 */
.L_x_1:


//--------------------- .nv.shared.reserved.0     --------------------------
	.section	.nv.shared.reserved.0,"aw",@nobits
	.weak		__nv_reservedSMEM_offset_0_alias
	.size		__nv_reservedSMEM_offset_0_alias, 0, 64
	.other		__nv_reservedSMEM_offset_0_alias,@"STO_CUDA_RESERVED_SHARED STV_DEFAULT"
__nv_reservedSMEM_offset_0_alias:
	.zero		0
	.zero		64


//--------------------- .nv.constant0.add_constant --------------------------
	.section	.nv.constant0.add_constant,"a",@progbits
	.sectionflags	@""
	.align	4
.nv.constant0.add_constant:
	.zero		908


//--------------------- SYMBOLS --------------------------

	.type		.nv.reservedSmem.offset0,@object
	.size		.nv.reservedSmem.offset0,0x4
